//
// Generated by NVIDIA NVVM Compiler
//
// Compiler Build ID: CL-36424714
// Cuda compilation tools, release 13.0, V13.0.88
// Based on NVVM 20.0.0
//

.version 9.0
.target sm_100
.address_size 64

	// .globl	_Z21quantum_gate_multiplyPfS_S_iiiii

.visible .entry _Z21quantum_gate_multiplyPfS_S_iiiii(
	.param .u64 .ptr .align 1 _Z21quantum_gate_multiplyPfS_S_iiiii_param_0,
	.param .u64 .ptr .align 1 _Z21quantum_gate_multiplyPfS_S_iiiii_param_1,
	.param .u64 .ptr .align 1 _Z21quantum_gate_multiplyPfS_S_iiiii_param_2,
	.param .u32 _Z21quantum_gate_multiplyPfS_S_iiiii_param_3,
	.param .u32 _Z21quantum_gate_multiplyPfS_S_iiiii_param_4,
	.param .u32 _Z21quantum_gate_multiplyPfS_S_iiiii_param_5,
	.param .u32 _Z21quantum_gate_multiplyPfS_S_iiiii_param_6,
	.param .u32 _Z21quantum_gate_multiplyPfS_S_iiiii_param_7
)
{
	.reg .b32 	%r<15>;
	.reg .b32 	%f<13>;
	.reg .b64 	%rd<13>;

	ld.param.u64 	%rd1, [_Z21quantum_gate_multiplyPfS_S_iiiii_param_0];
	ld.param.u64 	%rd2, [_Z21quantum_gate_multiplyPfS_S_iiiii_param_1];
	ld.param.u64 	%rd3, [_Z21quantum_gate_multiplyPfS_S_iiiii_param_2];
	ld.param.u32 	%r1, [_Z21quantum_gate_multiplyPfS_S_iiiii_param_3];
	ld.param.u32 	%r2, [_Z21quantum_gate_multiplyPfS_S_iiiii_param_6];
	ld.param.u32 	%r3, [_Z21quantum_gate_multiplyPfS_S_iiiii_param_7];
	cvta.to.global.u64 	%rd4, %rd3;
	cvta.to.global.u64 	%rd5, %rd2;
	cvta.to.global.u64 	%rd6, %rd1;
	mov.u32 	%r4, %ntid.x;
	mov.u32 	%r5, %ctaid.x;
	mov.u32 	%r6, %tid.x;
	mad.lo.s32 	%r7, %r4, %r5, %r6;
	and.b32  	%r8, %r2, %r7;
	and.b32  	%r9, %r3, %r7;
	shl.b32 	%r10, %r9, 1;
	or.b32  	%r11, %r10, %r8;
	mov.b32 	%r12, 1;
	shl.b32 	%r13, %r12, %r1;
	or.b32  	%r14, %r11, %r13;
	ld.global.f32 	%f1, [%rd6];
	mul.wide.s32 	%rd7, %r11, 4;
	add.s64 	%rd8, %rd5, %rd7;
	ld.global.f32 	%f2, [%rd8];
	ld.global.f32 	%f3, [%rd6+4];
	mul.wide.s32 	%rd9, %r14, 4;
	add.s64 	%rd10, %rd5, %rd9;
	ld.global.f32 	%f4, [%rd10];
	mul.f32 	%f5, %f3, %f4;
	fma.rn.f32 	%f6, %f1, %f2, %f5;
	add.s64 	%rd11, %rd4, %rd7;
	st.global.f32 	[%rd11], %f6;
	ld.global.f32 	%f7, [%rd6+8];
	ld.global.f32 	%f8, [%rd8];
	ld.global.f32 	%f9, [%rd6+12];
	ld.global.f32 	%f10, [%rd10];
	mul.f32 	%f11, %f9, %f10;
	fma.rn.f32 	%f12, %f7, %f8, %f11;
	add.s64 	%rd12, %rd4, %rd9;
	st.global.f32 	[%rd12], %f12;
	ret;

}


// ===== COMPILED SASS (sm_100) =====

	.target	sm_100

	.elftype	@"ET_EXEC"


//--------------------- .note.nv.tkinfo           --------------------------
	.section	.note.nv.tkinfo,"",@"SHT_NOTE"
	.sectionflags	@"SHF_NOTE_NV_TKINFO"
	.tkinfo
        /*0018*/ 	.word	0x00000002
        /*0030*/ 	.string	""
        /*0030*/ 	.string	"ptxas"
        /*0030*/ 	.string	"Cuda compilation tools, release 13.0, V13.0.88"
        /*0030*/ 	.string	"Build cuda_13.0.r13.0/compiler.36424714_0"
        /*0030*/ 	.string	"-arch sm_100 -m 64 "



//--------------------- .note.nv.cuinfo           --------------------------
	.section	.note.nv.cuinfo,"",@"SHT_NOTE"
	.sectionflags	@"SHF_NOTE_NV_CUINFO"
        /*0018*/ 	.short	0x0002
        /*001a*/ 	.short	0x0064
        /*001c*/ 	.short	0x0082
	.zero		2


//--------------------- .nv.info                  --------------------------
	.section	.nv.info,"",@"SHT_CUDA_INFO"
	.align	4


	//----- nvinfo : EIATTR_REGCOUNT
	.align		4
        /*0000*/ 	.byte	0x04, 0x2f
        /*0002*/ 	.short	(.L_1 - .L_0)
	.align		4
.L_0:
        /*0004*/ 	.word	index@(_Z21quantum_gate_multiplyPfS_S_iiiii)
        /*0008*/ 	.word	0x00000016


	//----- nvinfo : EIATTR_FRAME_SIZE
	.align		4
.L_1:
        /*000c*/ 	.byte	0x04, 0x11
        /*000e*/ 	.short	(.L_3 - .L_2)
	.align		4
.L_2:
        /*0010*/ 	.word	index@(_Z21quantum_gate_multiplyPfS_S_iiiii)
        /*0014*/ 	.word	0x00000000


	//----- nvinfo : EIATTR_MIN_STACK_SIZE
	.align		4
.L_3:
        /*0018*/ 	.byte	0x04, 0x12
        /*001a*/ 	.short	(.L_5 - .L_4)
	.align		4
.L_4:
        /*001c*/ 	.word	index@(_Z21quantum_gate_multiplyPfS_S_iiiii)
        /*0020*/ 	.word	0x00000000
.L_5:


//--------------------- .nv.compat                --------------------------
	.section	.nv.compat,"",@"SHT_CUDA_COMPAT_INFO"
	.align	4
        /*0000*/ 	.byte	0x02, 0x09, 0x00, 0x00, 0x02, 0x02, 0x01, 0x00, 0x02, 0x05, 0x05, 0x00, 0x03, 0x07, 0x01, 0x01
        /*0010*/ 	.byte	0x02, 0x03, 0x00, 0x00, 0x02, 0x06, 0x01, 0x00, 0x04, 0x0b, 0x08, 0x00, 0x09, 0x00, 0x00, 0x00
        /*0020*/ 	.byte	0x00, 0x00, 0x00, 0x00


//--------------------- .nv.info._Z21quantum_gate_multiplyPfS_S_iiiii --------------------------
	.section	.nv.info._Z21quantum_gate_multiplyPfS_S_iiiii,"",@"SHT_CUDA_INFO"
	.sectionflags	@""
	.align	4


	//----- nvinfo : EIATTR_CUDA_API_VERSION
	.align		4
        /*0000*/ 	.byte	0x04, 0x37
        /*0002*/ 	.short	(.L_7 - .L_6)
.L_6:
        /*0004*/ 	.word	0x00000082


	//----- nvinfo : EIATTR_KPARAM_INFO
	.align		4
.L_7:
        /*0008*/ 	.byte	0x04, 0x17
        /*000a*/ 	.short	(.L_9 - .L_8)
.L_8:
        /*000c*/ 	.word	0x00000000
        /*0010*/ 	.short	0x0007
        /*0012*/ 	.short	0x0028
        /*0014*/ 	.byte	0x00, 0xf0, 0x11, 0x00


	//----- nvinfo : EIATTR_KPARAM_INFO
	.align		4
.L_9:
        /*0018*/ 	.byte	0x04, 0x17
        /*001a*/ 	.short	(.L_11 - .L_10)
.L_10:
        /*001c*/ 	.word	0x00000000
        /*0020*/ 	.short	0x0006
        /*0022*/ 	.short	0x0024
        /*0024*/ 	.byte	0x00, 0xf0, 0x11, 0x00


	//----- nvinfo : EIATTR_KPARAM_INFO
	.align		4
.L_11:
        /*0028*/ 	.byte	0x04, 0x17
        /*002a*/ 	.short	(.L_13 - .L_12)
.L_12:
        /*002c*/ 	.word	0x00000000
        /*0030*/ 	.short	0x0005
        /*0032*/ 	.short	0x0020
        /*0034*/ 	.byte	0x00, 0xf0, 0x11, 0x00


	//----- nvinfo : EIATTR_KPARAM_INFO
	.align		4
.L_13:
        /*0038*/ 	.byte	0x04, 0x17
        /*003a*/ 	.short	(.L_15 - .L_14)
.L_14:
        /*003c*/ 	.word	0x00000000
        /*0040*/ 	.short	0x0004
        /*0042*/ 	.short	0x001c
        /*0044*/ 	.byte	0x00, 0xf0, 0x11, 0x00


	//----- nvinfo : EIATTR_KPARAM_INFO
	.align		4
.L_15:
        /*0048*/ 	.byte	0x04, 0x17
        /*004a*/ 	.short	(.L_17 - .L_16)
.L_16:
        /*004c*/ 	.word	0x00000000
        /*0050*/ 	.short	0x0003
        /*0052*/ 	.short	0x0018
        /*0054*/ 	.byte	0x00, 0xf0, 0x11, 0x00


	//----- nvinfo : EIATTR_KPARAM_INFO
	.align		4
.L_17:
        /*0058*/ 	.byte	0x04, 0x17
        /*005a*/ 	.short	(.L_19 - .L_18)
.L_18:
        /*005c*/ 	.word	0x00000000
        /*0060*/ 	.short	0x0002
        /*0062*/ 	.short	0x0010
        /*0064*/ 	.byte	0x00, 0xf5, 0x21, 0x00


	//----- nvinfo : EIATTR_KPARAM_INFO
	.align		4
.L_19:
        /*0068*/ 	.byte	0x04, 0x17
        /*006a*/ 	.short	(.L_21 - .L_20)
.L_20:
        /*006c*/ 	.word	0x00000000
        /*0070*/ 	.short	0x0001
        /*0072*/ 	.short	0x0008
        /*0074*/ 	.byte	0x00, 0xf5, 0x21, 0x00


	//----- nvinfo : EIATTR_KPARAM_INFO
	.align		4
.L_21:
        /*0078*/ 	.byte	0x04, 0x17
        /*007a*/ 	.short	(.L_23 - .L_22)
.L_22:
        /*007c*/ 	.word	0x00000000
        /*0080*/ 	.short	0x0000
        /*0082*/ 	.short	0x0000
        /*0084*/ 	.byte	0x00, 0xf5, 0x21, 0x00


	//----- nvinfo : EIATTR_SPARSE_MMA_MASK
	.align		4
.L_23:
        /*0088*/ 	.byte	0x03, 0x50
        /*008a*/ 	.short	0x0000


	//----- nvinfo : EIATTR_MAXREG_COUNT
	.align		4
        /*008c*/ 	.byte	0x03, 0x1b
        /*008e*/ 	.short	0x00ff


	//----- nvinfo : EIATTR_MERCURY_ISA_VERSION
	.align		4
        /*0090*/ 	.byte	0x03, 0x5f
        /*0092*/ 	.short	0x0101


	//----- nvinfo : EIATTR_VRC_CTA_INIT_COUNT
	.align		4
        /*0094*/ 	.byte	0x02, 0x4a
	.zero		1
	.zero		1


	//----- nvinfo : EIATTR_EXIT_INSTR_OFFSETS
	.align		4
        /*0098*/ 	.byte	0x04, 0x1c
        /*009a*/ 	.short	(.L_25 - .L_24)


	//   ....[0]....
.L_24:
        /*009c*/ 	.word	0x00000240


	//----- nvinfo : EIATTR_CBANK_PARAM_SIZE
	.align		4
.L_25:
        /*00a0*/ 	.byte	0x03, 0x19
        /*00a2*/ 	.short	0x002c


	//----- nvinfo : EIATTR_PARAM_CBANK
	.align		4
        /*00a4*/ 	.byte	0x04, 0x0a
        /*00a6*/ 	.short	(.L_27 - .L_26)
	.align		4
.L_26:
        /*00a8*/ 	.word	index@(.nv.constant0._Z21quantum_gate_multiplyPfS_S_iiiii)
        /*00ac*/ 	.short	0x0380
        /*00ae*/ 	.short	0x002c


	//----- nvinfo : EIATTR_SW_WAR
	.align		4
.L_27:
        /*00b0*/ 	.byte	0x04, 0x36
        /*00b2*/ 	.short	(.L_29 - .L_28)
.L_28:
        /*00b4*/ 	.word	0x00000008
.L_29:


//--------------------- .nv.callgraph             --------------------------
	.section	.nv.callgraph,"",@"SHT_CUDA_CALLGRAPH"
	.align	4
	.sectionentsize	8
	.align		4
        /*0000*/ 	.word	0x00000000
	.align		4
        /*0004*/ 	.word	0xffffffff
	.align		4
        /*0008*/ 	.word	0x00000000
	.align		4
        /*000c*/ 	.word	0xfffffffe
	.align		4
        /*0010*/ 	.word	0x00000000
	.align		4
        /*0014*/ 	.word	0xfffffffd
	.align		4
        /*0018*/ 	.word	0x00000000
	.align		4
        /*001c*/ 	.word	0xfffffffc


//--------------------- .text._Z21quantum_gate_multiplyPfS_S_iiiii --------------------------
	.section	.text._Z21quantum_gate_multiplyPfS_S_iiiii,"ax",@progbits
	.align	128
        .global         _Z21quantum_gate_multiplyPfS_S_iiiii
        .type           _Z21quantum_gate_multiplyPfS_S_iiiii,@function
        .size           _Z21quantum_gate_multiplyPfS_S_iiiii,(.L_x_1 - _Z21quantum_gate_multiplyPfS_S_iiiii)
        .other          _Z21quantum_gate_multiplyPfS_S_iiiii,@"STO_CUDA_ENTRY STV_DEFAULT"
_Z21quantum_gate_multiplyPfS_S_iiiii:
.text._Z21quantum_gate_multiplyPfS_S_iiiii:
[----:B------:R-:W-:Y:S01]  /*0000*/  LDC R1, c[0x0][0x37c] ;  /* 0x0000df00ff017b82 */ /* 0x000fe20000000800 */
[----:B------:R-:W0:Y:S01]  /*0010*/  S2R R0, SR_CTAID.X ;  /* 0x0000000000007919 */ /* 0x000e220000002500 */
[----:B------:R-:W0:Y:S06]  /*0020*/  LDCU UR5, c[0x0][0x360] ;  /* 0x00006c00ff0577ac */ /* 0x000e2c0008000800 */
[----:B------:R-:W1:Y:S01]  /*0030*/  LDC.64 R6, c[0x0][0x388] ;  /* 0x0000e200ff067b82 */ /* 0x000e620000000a00 */
[----:B------:R-:W0:Y:S01]  /*0040*/  S2R R3, SR_TID.X ;  /* 0x0000000000037919 */ /* 0x000e220000002100 */
[----:B------:R-:W2:Y:S01]  /*0050*/  LDCU UR6, c[0x0][0x3a8] ;  /* 0x00007500ff0677ac */ /* 0x000ea20008000800 */
[----:B------:R-:W3:Y:S01]  /*0060*/  LDCU UR4, c[0x0][0x398] ;  /* 0x00007300ff0477ac */ /* 0x000ee20008000800 */
[----:B------:R-:W4:Y:S01]  /*0070*/  LDCU UR8, c[0x0][0x3a4] ;  /* 0x00007480ff0877ac */ /* 0x000f220008000800 */
[----:B0-----:R-:W-:Y:S01]  /*0080*/  IMAD R0, R0, UR5, R3 ;  /* 0x0000000500007c24 */ /* 0x001fe2000f8e0203 */
[----:B------:R-:W-:-:S02]  /*0090*/  UMOV UR5, 0x1 ;  /* 0x0000000100057882 */ /* 0x000fc40000000000 */
[----:B------:R-:W0:Y:S01]  /*00a0*/  LDC.64 R2, c[0x0][0x380] ;  /* 0x0000e000ff027b82 */ /* 0x000e220000000a00 */
[----:B---3--:R-:W-:Y:S01]  /*00b0*/  USHF.L.U32 UR4, UR5, UR4, URZ ;  /* 0x0000000405047299 */ /* 0x008fe200080006ff */
[----:B--2---:R-:W-:Y:S01]  /*00c0*/  LOP3.LUT R4, R0, UR6, RZ, 0xc0, !PT ;  /* 0x0000000600047c12 */ /* 0x004fe2000f8ec0ff */
[----:B------:R-:W0:Y:S03]  /*00d0*/  LDCU.64 UR6, c[0x0][0x358] ;  /* 0x00006b00ff0677ac */ /* 0x000e260008000a00 */
[----:B------:R-:W-:-:S04]  /*00e0*/  SHF.L.U32 R5, R4, 0x1, RZ ;  /* 0x0000000104057819 */ /* 0x000fc800000006ff */
[----:B----4-:R-:W-:Y:S02]  /*00f0*/  LOP3.LUT R11, R5, UR8, R0, 0xf8, !PT ;  /* 0x00000008050b7c12 */ /* 0x010fe4000f8ef800 */
[----:B------:R-:W2:Y:S02]  /*0100*/  LDC.64 R4, c[0x0][0x390] ;  /* 0x0000e400ff047b82 */ /* 0x000ea40000000a00 */
[----:B------:R-:W-:-:S05]  /*0110*/  LOP3.LUT R13, R11, UR4, RZ, 0xfc, !PT ;  /* 0x000000040b0d7c12 */ /* 0x000fca000f8efcff */
[----:B-1----:R-:W-:-:S04]  /*0120*/  IMAD.WIDE R8, R13, 0x4, R6 ;  /* 0x000000040d087825 */ /* 0x002fc800078e0206 */
[C---:B------:R-:W-:Y:S01]  /*0130*/  IMAD.WIDE R6, R11.reuse, 0x4, R6 ;  /* 0x000000040b067825 */ /* 0x040fe200078e0206 */
[----:B0-----:R-:W3:Y:S04]  /*0140*/  LDG.E R10, desc[UR6][R2.64+0x4] ;  /* 0x00000406020a7981 */ /* 0x001ee8000c1e1900 */
[----:B------:R-:W3:Y:S04]  /*0150*/  LDG.E R17, desc[UR6][R8.64] ;  /* 0x0000000608117981 */ /* 0x000ee8000c1e1900 */
[----:B------:R-:W4:Y:S04]  /*0160*/  LDG.E R0, desc[UR6][R2.64] ;  /* 0x0000000602007981 */ /* 0x000f28000c1e1900 */
[----:B------:R-:W4:Y:S01]  /*0170*/  LDG.E R15, desc[UR6][R6.64] ;  /* 0x00000006060f7981 */ /* 0x000f22000c1e1900 */
[----:B---3--:R-:W-:Y:S01]  /*0180*/  FMUL R17, R10, R17 ;  /* 0x000000110a117220 */ /* 0x008fe20000400000 */
[----:B--2---:R-:W-:-:S04]  /*0190*/  IMAD.WIDE R10, R11, 0x4, R4 ;  /* 0x000000040b0a7825 */ /* 0x004fc800078e0204 */
[----:B----4-:R-:W-:-:S05]  /*01a0*/  FFMA R15, R0, R15, R17 ;  /* 0x0000000f000f7223 */ /* 0x010fca0000000011 */
[----:B------:R-:W-:Y:S04]  /*01b0*/  STG.E desc[UR6][R10.64], R15 ;  /* 0x0000000f0a007986 */ /* 0x000fe8000c101906 */
[----:B------:R-:W2:Y:S04]  /*01c0*/  LDG.E R19, desc[UR6][R8.64] ;  /* 0x0000000608137981 */ /* 0x000ea8000c1e1900 */
[----:B------:R-:W2:Y:S04]  /*01d0*/  LDG.E R12, desc[UR6][R2.64+0xc] ;  /* 0x00000c06020c7981 */ /* 0x000ea8000c1e1900 */
[----:B------:R-:W3:Y:S04]  /*01e0*/  LDG.E R17, desc[UR6][R6.64] ;  /* 0x0000000606117981 */ /* 0x000ee8000c1e1900 */
[----:B------:R-:W3:Y:S01]  /*01f0*/  LDG.E R0, desc[UR6][R2.64+0x8] ;  /* 0x0000080602007981 */ /* 0x000ee2000c1e1900 */
[----:B------:R-:W-:-:S04]  /*0200*/  IMAD.WIDE R4, R13, 0x4, R4 ;  /* 0x000000040d047825 */ /* 0x000fc800078e0204 */
[----:B--2---:R-:W-:-:S04]  /*0210*/  FMUL R19, R12, R19 ;  /* 0x000000130c137220 */ /* 0x004fc80000400000 */
[----:B---3--:R-:W-:-:S05]  /*0220*/  FFMA R17, R0, R17, R19 ;  /* 0x0000001100117223 */ /* 0x008fca0000000013 */
[----:B------:R-:W-:Y:S01]  /*0230*/  STG.E desc[UR6][R4.64], R17 ;  /* 0x0000001104007986 */ /* 0x000fe2000c101906 */
[----:B------:R-:W-:Y:S05]  /*0240*/  EXIT ;  /* 0x000000000000794d */ /* 0x000fea0003800000 */
.L_x_0:
[----:B------:R-:W-:-:S00]  /*0250*/  BRA `(.L_x_0) ;  /* 0xfffffffc00fc7947 */ /* 0x000fc0000383ffff */
[----:B------:R-:W-:-:S00]  /*0260*/  NOP ;  /* 0x0000000000007918 */ /* 0x000fc00000000000 */
        /* <DEDUP_REMOVED lines=9> */
.L_x_1:


//--------------------- .nv.shared.reserved.0     --------------------------
	.section	.nv.shared.reserved.0,"aw",@nobits
	.weak		__nv_reservedSMEM_offset_0_alias
	.size		__nv_reservedSMEM_offset_0_alias, 0, 64
	.other		__nv_reservedSMEM_offset_0_alias,@"STO_CUDA_RESERVED_SHARED STV_DEFAULT"
__nv_reservedSMEM_offset_0_alias:
	.zero		0
	.zero		64


//--------------------- .nv.constant0._Z21quantum_gate_multiplyPfS_S_iiiii --------------------------
	.section	.nv.constant0._Z21quantum_gate_multiplyPfS_S_iiiii,"a",@progbits
	.sectionflags	@""
	.align	4
.nv.constant0._Z21quantum_gate_multiplyPfS_S_iiiii:
	.zero		940


//--------------------- SYMBOLS --------------------------

	.type		.nv.reservedSmem.offset0,@object
	.size		.nv.reservedSmem.offset0,0x4
